//
// Generated by NVIDIA NVVM Compiler
//
// Compiler Build ID: CL-36424714
// Cuda compilation tools, release 13.0, V13.0.88
// Based on NVVM 20.0.0
//

.version 9.0
.target sm_100
.address_size 64

	// .globl	_Z6matAddiPKfS0_Pf

.visible .entry _Z6matAddiPKfS0_Pf(
	.param .u32 _Z6matAddiPKfS0_Pf_param_0,
	.param .u64 .ptr .align 1 _Z6matAddiPKfS0_Pf_param_1,
	.param .u64 .ptr .align 1 _Z6matAddiPKfS0_Pf_param_2,
	.param .u64 .ptr .align 1 _Z6matAddiPKfS0_Pf_param_3
)
{


	ret;

}


// ===== COMPILED SASS (sm_100) =====

	.target	sm_100

	.elftype	@"ET_EXEC"


//--------------------- .note.nv.tkinfo           --------------------------
	.section	.note.nv.tkinfo,"",@"SHT_NOTE"
	.sectionflags	@"SHF_NOTE_NV_TKINFO"
	.tkinfo
        /*0018*/ 	.word	0x00000002
        /*0030*/ 	.string	""
        /*0030*/ 	.string	"ptxas"
        /*0030*/ 	.string	"Cuda compilation tools, release 13.0, V13.0.88"
        /*0030*/ 	.string	"Build cuda_13.0.r13.0/compiler.36424714_0"
        /*0030*/ 	.string	"-arch sm_100 -m 64 "



//--------------------- .note.nv.cuinfo           --------------------------
	.section	.note.nv.cuinfo,"",@"SHT_NOTE"
	.sectionflags	@"SHF_NOTE_NV_CUINFO"
        /*0018*/ 	.short	0x0002
        /*001a*/ 	.short	0x0064
        /*001c*/ 	.short	0x0082
	.zero		2


//--------------------- .nv.info                  --------------------------
	.section	.nv.info,"",@"SHT_CUDA_INFO"
	.align	4


	//----- nvinfo : EIATTR_REGCOUNT
	.align		4
        /*0000*/ 	.byte	0x04, 0x2f
        /*0002*/ 	.short	(.L_1 - .L_0)
	.align		4
.L_0:
        /*0004*/ 	.word	index@(_Z6matAddiPKfS0_Pf)
        /*0008*/ 	.word	0x00000004


	//----- nvinfo : EIATTR_FRAME_SIZE
	.align		4
.L_1:
        /*000c*/ 	.byte	0x04, 0x11
        /*000e*/ 	.short	(.L_3 - .L_2)
	.align		4
.L_2:
        /*0010*/ 	.word	index@(_Z6matAddiPKfS0_Pf)
        /*0014*/ 	.word	0x00000000


	//----- nvinfo : EIATTR_MIN_STACK_SIZE
	.align		4
.L_3:
        /*0018*/ 	.byte	0x04, 0x12
        /*001a*/ 	.short	(.L_5 - .L_4)
	.align		4
.L_4:
        /*001c*/ 	.word	index@(_Z6matAddiPKfS0_Pf)
        /*0020*/ 	.word	0x00000000
.L_5:


//--------------------- .nv.compat                --------------------------
	.section	.nv.compat,"",@"SHT_CUDA_COMPAT_INFO"
	.align	4
        /*0000*/ 	.byte	0x02, 0x09, 0x00, 0x00, 0x02, 0x02, 0x01, 0x00, 0x02, 0x05, 0x05, 0x00, 0x03, 0x07, 0x01, 0x01
        /*0010*/ 	.byte	0x02, 0x03, 0x00, 0x00, 0x02, 0x06, 0x01, 0x00, 0x04, 0x0b, 0x08, 0x00, 0x09, 0x00, 0x00, 0x00
        /*0020*/ 	.byte	0x00, 0x00, 0x00, 0x00


//--------------------- .nv.info._Z6matAddiPKfS0_Pf --------------------------
	.section	.nv.info._Z6matAddiPKfS0_Pf,"",@"SHT_CUDA_INFO"
	.sectionflags	@""
	.align	4


	//----- nvinfo : EIATTR_CUDA_API_VERSION
	.align		4
        /*0000*/ 	.byte	0x04, 0x37
        /*0002*/ 	.short	(.L_7 - .L_6)
.L_6:
        /*0004*/ 	.word	0x00000082


	//----- nvinfo : EIATTR_KPARAM_INFO
	.align		4
.L_7:
        /*0008*/ 	.byte	0x04, 0x17
        /*000a*/ 	.short	(.L_9 - .L_8)
.L_8:
        /*000c*/ 	.word	0x00000000
        /*0010*/ 	.short	0x0003
        /*0012*/ 	.short	0x0018
        /*0014*/ 	.byte	0x00, 0xf5, 0x21, 0x00


	//----- nvinfo : EIATTR_KPARAM_INFO
	.align		4
.L_9:
        /*0018*/ 	.byte	0x04, 0x17
        /*001a*/ 	.short	(.L_11 - .L_10)
.L_10:
        /*001c*/ 	.word	0x00000000
        /*0020*/ 	.short	0x0002
        /*0022*/ 	.short	0x0010
        /*0024*/ 	.byte	0x00, 0xf5, 0x21, 0x00


	//----- nvinfo : EIATTR_KPARAM_INFO
	.align		4
.L_11:
        /*0028*/ 	.byte	0x04, 0x17
        /*002a*/ 	.short	(.L_13 - .L_12)
.L_12:
        /*002c*/ 	.word	0x00000000
        /*0030*/ 	.short	0x0001
        /*0032*/ 	.short	0x0008
        /*0034*/ 	.byte	0x00, 0xf5, 0x21, 0x00


	//----- nvinfo : EIATTR_KPARAM_INFO
	.align		4
.L_13:
        /*0038*/ 	.byte	0x04, 0x17
        /*003a*/ 	.short	(.L_15 - .L_14)
.L_14:
        /*003c*/ 	.word	0x00000000
        /*0040*/ 	.short	0x0000
        /*0042*/ 	.short	0x0000
        /*0044*/ 	.byte	0x00, 0xf0, 0x11, 0x00


	//----- nvinfo : EIATTR_SPARSE_MMA_MASK
	.align		4
.L_15:
        /*0048*/ 	.byte	0x03, 0x50
        /*004a*/ 	.short	0x0000


	//----- nvinfo : EIATTR_MAXREG_COUNT
	.align		4
        /*004c*/ 	.byte	0x03, 0x1b
        /*004e*/ 	.short	0x00ff


	//----- nvinfo : EIATTR_MERCURY_ISA_VERSION
	.align		4
        /*0050*/ 	.byte	0x03, 0x5f
        /*0052*/ 	.short	0x0101


	//----- nvinfo : EIATTR_VRC_CTA_INIT_COUNT
	.align		4
        /*0054*/ 	.byte	0x02, 0x4a
	.zero		1
	.zero		1


	//----- nvinfo : EIATTR_EXIT_INSTR_OFFSETS
	.align		4
        /*0058*/ 	.byte	0x04, 0x1c
        /*005a*/ 	.short	(.L_17 - .L_16)


	//   ....[0]....
.L_16:
        /*005c*/ 	.word	0x00000010


	//----- nvinfo : EIATTR_CBANK_PARAM_SIZE
	.align		4
.L_17:
        /*0060*/ 	.byte	0x03, 0x19
        /*0062*/ 	.short	0x0020


	//----- nvinfo : EIATTR_PARAM_CBANK
	.align		4
        /*0064*/ 	.byte	0x04, 0x0a
        /*0066*/ 	.short	(.L_19 - .L_18)
	.align		4
.L_18:
        /*0068*/ 	.word	index@(.nv.constant0._Z6matAddiPKfS0_Pf)
        /*006c*/ 	.short	0x0380
        /*006e*/ 	.short	0x0020


	//----- nvinfo : EIATTR_SW_WAR
	.align		4
.L_19:
        /*0070*/ 	.byte	0x04, 0x36
        /*0072*/ 	.short	(.L_21 - .L_20)
.L_20:
        /*0074*/ 	.word	0x00000008
.L_21:


//--------------------- .nv.callgraph             --------------------------
	.section	.nv.callgraph,"",@"SHT_CUDA_CALLGRAPH"
	.align	4
	.sectionentsize	8
	.align		4
        /*0000*/ 	.word	0x00000000
	.align		4
        /*0004*/ 	.word	0xffffffff
	.align		4
        /*0008*/ 	.word	0x00000000
	.align		4
        /*000c*/ 	.word	0xfffffffe
	.align		4
        /*0010*/ 	.word	0x00000000
	.align		4
        /*0014*/ 	.word	0xfffffffd
	.align		4
        /*0018*/ 	.word	0x00000000
	.align		4
        /*001c*/ 	.word	0xfffffffc


//--------------------- .text._Z6matAddiPKfS0_Pf  --------------------------
	.section	.text._Z6matAddiPKfS0_Pf,"ax",@progbits
	.align	128
        .global         _Z6matAddiPKfS0_Pf
        .type           _Z6matAddiPKfS0_Pf,@function
        .size           _Z6matAddiPKfS0_Pf,(.L_x_1 - _Z6matAddiPKfS0_Pf)
        .other          _Z6matAddiPKfS0_Pf,@"STO_CUDA_ENTRY STV_DEFAULT"
_Z6matAddiPKfS0_Pf:
.text._Z6matAddiPKfS0_Pf:
[----:B------:R-:W-:Y:S01]  /*0000*/  LDC R1, c[0x0][0x37c] ;  /* 0x0000df00ff017b82 */ /* 0x000fe20000000800 */
[----:B------:R-:W-:Y:S05]  /*0010*/  EXIT ;  /* 0x000000000000794d */ /* 0x000fea0003800000 */
.L_x_0:
[----:B------:R-:W-:-:S00]  /*0020*/  BRA `(.L_x_0) ;  /* 0xfffffffc00fc7947 */ /* 0x000fc0000383ffff */
[----:B------:R-:W-:-:S00]  /*0030*/  NOP ;  /* 0x0000000000007918 */ /* 0x000fc00000000000 */
        /* <DEDUP_REMOVED lines=12> */
.L_x_1:


//--------------------- .nv.shared.reserved.0     --------------------------
	.section	.nv.shared.reserved.0,"aw",@nobits
	.weak		__nv_reservedSMEM_offset_0_alias
	.size		__nv_reservedSMEM_offset_0_alias, 0, 64
	.other		__nv_reservedSMEM_offset_0_alias,@"STO_CUDA_RESERVED_SHARED STV_DEFAULT"
__nv_reservedSMEM_offset_0_alias:
	.zero		0
	.zero		64


//--------------------- .nv.constant0._Z6matAddiPKfS0_Pf --------------------------
	.section	.nv.constant0._Z6matAddiPKfS0_Pf,"a",@progbits
	.sectionflags	@""
	.align	4
.nv.constant0._Z6matAddiPKfS0_Pf:
	.zero		928


//--------------------- SYMBOLS --------------------------

	.type		.nv.reservedSmem.offset0,@object
	.size		.nv.reservedSmem.offset0,0x4
